	.headerflags	@"EF_CUDA_TEXMODE_UNIFIED EF_CUDA_64BIT_ADDRESS EF_CUDA_ACCELERATORS EF_CUDA_SM90 EF_CUDA_VIRTUAL_SM(EF_CUDA_SM90)"
	.elftype	@"ET_EXEC"


//--------------------- .nv.info                  --------------------------
	.section	.nv.info,"",@"SHT_CUDA_INFO"
	.align	4


	//----- nvinfo : EIATTR_REGCOUNT
	.align		4
        /*0000*/ 	.byte	0x04, 0x2f
        /*0002*/ 	.short	(.L_1 - .L_0)
	.align		4
.L_0:
        /*0004*/ 	.word	index@(triton_poi_fused_convolution_20)
        /*0008*/ 	.word	0x0000001a


	//----- nvinfo : EIATTR_MIN_STACK_SIZE
	.align		4
.L_1:
        /*000c*/ 	.byte	0x04, 0x12
        /*000e*/ 	.short	(.L_3 - .L_2)
	.align		4
.L_2:
        /*0010*/ 	.word	index@(triton_poi_fused_convolution_20)
        /*0014*/ 	.word	0x00000000


	//----- nvinfo : EIATTR_FRAME_SIZE
	.align		4
.L_3:
        /*0018*/ 	.byte	0x04, 0x11
        /*001a*/ 	.short	(.L_5 - .L_4)
	.align		4
.L_4:
        /*001c*/ 	.word	index@(triton_poi_fused_convolution_20)
        /*0020*/ 	.word	0x00000000


	//----- nvinfo : EIATTR_MIN_STACK_SIZE
	.align		4
.L_5:
        /*0024*/ 	.byte	0x04, 0x12
        /*0026*/ 	.short	(.L_7 - .L_6)
	.align		4
.L_6:
        /*0028*/ 	.word	index@(triton_poi_fused_convolution_20)
        /*002c*/ 	.word	0x00000000
.L_7:


//--------------------- .nv.info.triton_poi_fused_convolution_20 --------------------------
	.section	.nv.info.triton_poi_fused_convolution_20,"",@"SHT_CUDA_INFO"
	.sectionflags	@""
	.align	4


	//----- nvinfo : EIATTR_CUDA_API_VERSION
	.align		4
        /*0000*/ 	.byte	0x04, 0x37
        /*0002*/ 	.short	(.L_9 - .L_8)
.L_8:
        /*0004*/ 	.word	0x0000007c


	//----- nvinfo : EIATTR_KPARAM_INFO
	.align		4
.L_9:
        /*0008*/ 	.byte	0x04, 0x17
        /*000a*/ 	.short	(.L_11 - .L_10)
.L_10:
        /*000c*/ 	.word	0x00000000
        /*0010*/ 	.short	0x0003
        /*0012*/ 	.short	0x0014
        /*0014*/ 	.byte	0x00, 0xf0, 0x11, 0x00


	//----- nvinfo : EIATTR_KPARAM_INFO
	.align		4
.L_11:
        /*0018*/ 	.byte	0x04, 0x17
        /*001a*/ 	.short	(.L_13 - .L_12)
.L_12:
        /*001c*/ 	.word	0x00000000
        /*0020*/ 	.short	0x0002
        /*0022*/ 	.short	0x0010
        /*0024*/ 	.byte	0x00, 0xf0, 0x11, 0x00


	//----- nvinfo : EIATTR_KPARAM_INFO
	.align		4
.L_13:
        /*0028*/ 	.byte	0x04, 0x17
        /*002a*/ 	.short	(.L_15 - .L_14)
.L_14:
        /*002c*/ 	.word	0x00000000
        /*0030*/ 	.short	0x0001
        /*0032*/ 	.short	0x0008
        /*0034*/ 	.byte	0x00, 0xf4, 0x21, 0x00


	//----- nvinfo : EIATTR_KPARAM_INFO
	.align		4
.L_15:
        /*0038*/ 	.byte	0x04, 0x17
        /*003a*/ 	.short	(.L_17 - .L_16)
.L_16:
        /*003c*/ 	.word	0x00000000
        /*0040*/ 	.short	0x0000
        /*0042*/ 	.short	0x0000
        /*0044*/ 	.byte	0x00, 0xf4, 0x21, 0x00


	//----- nvinfo : EIATTR_SPARSE_MMA_MASK
	.align		4
.L_17:
        /*0048*/ 	.byte	0x03, 0x50
        /*004a*/ 	.short	0x0000


	//----- nvinfo : EIATTR_MAXREG_COUNT
	.align		4
        /*004c*/ 	.byte	0x03, 0x1b
        /*004e*/ 	.short	0x00ff


	//----- nvinfo : EIATTR_EXIT_INSTR_OFFSETS
	.align		4
        /*0050*/ 	.byte	0x04, 0x1c
        /*0052*/ 	.short	(.L_19 - .L_18)


	//   ....[0]....
.L_18:
        /*0054*/ 	.word	0x000005e0


	//   ....[1]....
        /*0058*/ 	.word	0x00000630


	//----- nvinfo : EIATTR_REQNTID
	.align		4
.L_19:
        /*005c*/ 	.byte	0x04, 0x10
        /*005e*/ 	.short	(.L_21 - .L_20)
.L_20:
        /*0060*/ 	.word	0x00000080
        /*0064*/ 	.word	0x00000001
        /*0068*/ 	.word	0x00000001


	//----- nvinfo : EIATTR_CBANK_PARAM_SIZE
	.align		4
.L_21:
        /*006c*/ 	.byte	0x03, 0x19
        /*006e*/ 	.short	0x0018


	//----- nvinfo : EIATTR_PARAM_CBANK
	.align		4
        /*0070*/ 	.byte	0x04, 0x0a
        /*0072*/ 	.short	(.L_23 - .L_22)
	.align		4
.L_22:
        /*0074*/ 	.word	index@(.nv.constant0.triton_poi_fused_convolution_20)
        /*0078*/ 	.short	0x0210
        /*007a*/ 	.short	0x0018


	//----- nvinfo : EIATTR_SW_WAR
	.align		4
.L_23:
        /*007c*/ 	.byte	0x04, 0x36
        /*007e*/ 	.short	(.L_25 - .L_24)
.L_24:
        /*0080*/ 	.word	0x00000008
.L_25:


//--------------------- .nv.callgraph             --------------------------
	.section	.nv.callgraph,"",@"SHT_CUDA_CALLGRAPH"
	.align	4
	.sectionentsize	8
	.align		4
        /*0000*/ 	.word	0x00000000
	.align		4
        /*0004*/ 	.word	0xffffffff
	.align		4
        /*0008*/ 	.word	0x00000000
	.align		4
        /*000c*/ 	.word	0xfffffffe
	.align		4
        /*0010*/ 	.word	0x00000000
	.align		4
        /*0014*/ 	.word	0xfffffffd
	.align		4
        /*0018*/ 	.word	0x00000000
	.align		4
        /*001c*/ 	.word	0xfffffffc


//--------------------- .text.triton_poi_fused_convolution_20 --------------------------
	.section	.text.triton_poi_fused_convolution_20,"ax",@progbits
	.sectionflags	@"SHF_BARRIERS=1"
	.align	128
        .global         triton_poi_fused_convolution_20
        .type           triton_poi_fused_convolution_20,@function
        .size           triton_poi_fused_convolution_20,(.L_x_1 - triton_poi_fused_convolution_20)
        .other          triton_poi_fused_convolution_20,@"STO_CUDA_ENTRY STV_DEFAULT"
triton_poi_fused_convolution_20:
.text.triton_poi_fused_convolution_20:
[----:B------:R-:W0:Y:S02]  /*0000*/  LDC R1, c[0x0][0x28] ;  /* 0x00000a00ff017b82 */ /* 0x000e240000000800 */
[----:B------:R-:W1:Y:S01]  /*0010*/  S2R R12, SR_TID.X ;  /* 0x00000000000c7919 */ /* 0x000e620000002100 */
[----:B------:R-:W2:Y:S01]  /*0020*/  LDC.64 R8, c[0x0][0x210] ;  /* 0x00008400ff087b82 */ /* 0x000ea20000000a00 */
[----:B------:R-:W-:Y:S01]  /*0030*/  ULDC.64 UR6, c[0x0][0x208] ;  /* 0x0000820000067ab9 */ /* 0x000fe20000000a00 */
[----:B------:R-:W3:Y:S01]  /*0040*/  S2R R17, SR_CTAID.Y ;  /* 0x0000000000117919 */ /* 0x000ee20000002600 */
[----:B------:R-:W4:Y:S01]  /*0050*/  S2R R3, SR_CTAID.X ;  /* 0x0000000000037919 */ /* 0x000f220000002500 */
[----:B-1----:R-:W-:Y:S01]  /*0060*/  SHF.R.U32.HI R0, RZ, 0x3, R12 ;  /* 0x00000003ff007819 */ /* 0x002fe2000001160c */
[----:B------:R-:W-:Y:S02]  /*0070*/  IMAD.SHL.U32 R2, R12, 0x4, RZ ;  /* 0x000000040c027824 */ /* 0x000fe400078e00ff */
[----:B---3--:R-:W-:Y:S01]  /*0080*/  IMAD.SHL.U32 R17, R17, 0x20, RZ ;  /* 0x0000002011117824 */ /* 0x008fe200078e00ff */
[----:B------:R-:W-:Y:S01]  /*0090*/  SGXT.U32 R0, R0, 0x4 ;  /* 0x000000040000781a */ /* 0x000fe20000000000 */
[----:B----4-:R-:W-:-:S03]  /*00a0*/  IMAD.SHL.U32 R3, R3, 0x20, RZ ;  /* 0x0000002003037824 */ /* 0x010fc600078e00ff */
[----:B------:R-:W-:Y:S02]  /*00b0*/  LOP3.LUT R4, R17, R0, RZ, 0xfc, !PT ;  /* 0x0000000011047212 */ /* 0x000fe400078efcff */
[----:B------:R-:W-:Y:S02]  /*00c0*/  LOP3.LUT R10, R17, 0x10, R0, 0xfe, !PT ;  /* 0x00000010110a7812 */ /* 0x000fe400078efe00 */
[----:B------:R-:W-:Y:S02]  /*00d0*/  SHF.R.S32.HI R5, RZ, 0x1f, R4 ;  /* 0x0000001fff057819 */ /* 0x000fe40000011404 */
[----:B------:R-:W-:Y:S02]  /*00e0*/  SHF.R.S32.HI R7, RZ, 0x1f, R10 ;  /* 0x0000001fff077819 */ /* 0x000fe4000001140a */
[----:B------:R-:W-:Y:S02]  /*00f0*/  LEA.HI R6, R5, R4, RZ, 0x5 ;  /* 0x0000000405067211 */ /* 0x000fe400078f28ff */
[----:B------:R-:W-:-:S02]  /*0100*/  LEA.HI R11, R7, R10, RZ, 0x5 ;  /* 0x0000000a070b7211 */ /* 0x000fc400078f28ff */
[C---:B------:R-:W-:Y:S01]  /*0110*/  LOP3.LUT R7, R6.reuse, 0xffffe0, RZ, 0xc0, !PT ;  /* 0x00ffffe006077812 */ /* 0x040fe200078ec0ff */
[----:B------:R-:W-:Y:S01]  /*0120*/  IMAD.SHL.U32 R6, R6, 0x200, RZ ;  /* 0x0000020006067824 */ /* 0x000fe200078e00ff */
[C---:B------:R-:W-:Y:S01]  /*0130*/  LOP3.LUT R13, R11.reuse, 0xffffe0, RZ, 0xc0, !PT ;  /* 0x00ffffe00b0d7812 */ /* 0x040fe200078ec0ff */
[----:B------:R-:W-:Y:S01]  /*0140*/  IMAD.SHL.U32 R11, R11, 0x200, RZ ;  /* 0x000002000b0b7824 */ /* 0x000fe200078e00ff */
[----:B------:R-:W-:Y:S01]  /*0150*/  LOP3.LUT R5, R3, 0x1c, R2, 0xf8, !PT ;  /* 0x0000001c03057812 */ /* 0x000fe200078ef802 */
[----:B------:R-:W-:Y:S02]  /*0160*/  IMAD.IADD R14, R4, 0x1, -R7 ;  /* 0x00000001040e7824 */ /* 0x000fe400078e0a07 */
[----:B------:R-:W-:Y:S01]  /*0170*/  IMAD.IADD R16, R10, 0x1, -R13 ;  /* 0x000000010a107824 */ /* 0x000fe200078e0a0d */
[----:B------:R-:W-:Y:S01]  /*0180*/  ISETP.GE.AND P0, PT, R5, 0x100, PT ;  /* 0x000001000500780c */ /* 0x000fe20003f06270 */
[--C-:B------:R-:W-:Y:S01]  /*0190*/  IMAD R14, R14, 0x100, R5.reuse ;  /* 0x000001000e0e7824 */ /* 0x100fe200078e0205 */
[----:B------:R-:W-:Y:S01]  /*01a0*/  LOP3.LUT R11, R11, 0xffffc000, RZ, 0xc0, !PT ;  /* 0xffffc0000b0b7812 */ /* 0x000fe200078ec0ff */
[----:B------:R-:W-:Y:S01]  /*01b0*/  IMAD R16, R16, 0x100, R5 ;  /* 0x0000010010107824 */ /* 0x000fe200078e0205 */
[----:B------:R-:W-:-:S02]  /*01c0*/  LOP3.LUT R5, R6, 0xffffc000, RZ, 0xc0, !PT ;  /* 0xffffc00006057812 */ /* 0x000fc400078ec0ff */
[----:B------:R-:W-:Y:S02]  /*01d0*/  CS2R R6, SRZ ;  /* 0x0000000000067805 */ /* 0x000fe4000001ff00 */
[----:B------:R-:W-:Y:S01]  /*01e0*/  ISETP.LT.AND P1, PT, R4, 0x80, !P0 ;  /* 0x000000800400780c */ /* 0x000fe20004721270 */
[----:B------:R-:W-:Y:S01]  /*01f0*/  IMAD.IADD R11, R16, 0x1, R11 ;  /* 0x00000001100b7824 */ /* 0x000fe200078e020b */
[----:B------:R-:W-:Y:S01]  /*0200*/  ISETP.LT.AND P0, PT, R10, 0x80, !P0 ;  /* 0x000000800a00780c */ /* 0x000fe20004701270 */
[----:B------:R-:W-:Y:S01]  /*0210*/  IMAD.IADD R15, R14, 0x1, R5 ;  /* 0x000000010e0f7824 */ /* 0x000fe200078e0205 */
[----:B------:R-:W-:Y:S01]  /*0220*/  CS2R R4, SRZ ;  /* 0x0000000000047805 */ /* 0x000fe2000001ff00 */
[----:B--2---:R-:W-:Y:S01]  /*0230*/  IMAD.WIDE R18, R11, 0x4, R8 ;  /* 0x000000040b127825 */ /* 0x004fe200078e0208 */
[----:B------:R-:W-:-:S03]  /*0240*/  CS2R R10, SRZ ;  /* 0x00000000000a7805 */ /* 0x000fc6000001ff00 */
[----:B------:R-:W-:Y:S01]  /*0250*/  IMAD.WIDE R14, R15, 0x4, R8 ;  /* 0x000000040f0e7825 */ /* 0x000fe200078e0208 */
[----:B------:R-:W-:-:S04]  /*0260*/  CS2R R8, SRZ ;  /* 0x0000000000087805 */ /* 0x000fc8000001ff00 */
[----:B------:R1:W2:Y:S04]  /*0270*/  @P1 LDG.E.EL.128 R4, desc[UR6][R14.64] ;  /* 0x000000060e041981 */ /* 0x0002a8000c2e1d00 */
[----:B------:R3:W4:Y:S01]  /*0280*/  @P0 LDG.E.EL.128 R8, desc[UR6][R18.64] ;  /* 0x0000000612080981 */ /* 0x000722000c2e1d00 */
[----:B------:R-:W5:Y:S01]  /*0290*/  S2UR UR5, SR_CgaCtaId ;  /* 0x00000000000579c3 */ /* 0x000f620000008800 */
[C---:B------:R-:W-:Y:S01]  /*02a0*/  IMAD.SHL.U32 R13, R12.reuse, 0x80, RZ ;  /* 0x000000800c0d7824 */ /* 0x040fe200078e00ff */
[----:B------:R-:W-:Y:S01]  /*02b0*/  UMOV UR4, 0x400 ;  /* 0x0000040000047882 */ /* 0x000fe20000000000 */
[----:B------:R-:W-:-:S03]  /*02c0*/  IMAD.SHL.U32 R12, R12, 0x2, RZ ;  /* 0x000000020c0c7824 */ /* 0x000fc600078e00ff */
[----:B------:R-:W-:Y:S02]  /*02d0*/  LOP3.LUT R13, R13, 0x380, RZ, 0xc0, !PT ;  /* 0x000003800d0d7812 */ /* 0x000fe400078ec0ff */
[----:B------:R-:W-:Y:S02]  /*02e0*/  LOP3.LUT R22, R12, 0xf0, RZ, 0xc0, !PT ;  /* 0x000000f00c167812 */ /* 0x000fe400078ec0ff */
[C---:B-1----:R-:W-:Y:S02]  /*02f0*/  LOP3.LUT R14, R13.reuse, 0x20, RZ, 0xfc, !PT ;  /* 0x000000200d0e7812 */ /* 0x042fe400078efcff */
[C---:B------:R-:W-:Y:S02]  /*0300*/  LOP3.LUT R16, R13.reuse, 0x40, RZ, 0xfc, !PT ;  /* 0x000000400d107812 */ /* 0x040fe400078efcff */
[C---:B------:R-:W-:Y:S02]  /*0310*/  LOP3.LUT R12, R13.reuse, R0, RZ, 0xfc, !PT ;  /* 0x000000000d0c7212 */ /* 0x040fe400078efcff */
[----:B---3--:R-:W-:Y:S01]  /*0320*/  LOP3.LUT R18, R13, 0x60, RZ, 0xfc, !PT ;  /* 0x000000600d127812 */ /* 0x008fe200078efcff */
[----:B-----5:R-:W-:-:S06]  /*0330*/  UPRMT UR4, UR5, 0x654, UR4 ;  /* 0x0000065405047896 */ /* 0x020fcc0008000004 */
[----:B------:R-:W-:Y:S02]  /*0340*/  LEA.HI R13, R13, UR4, RZ, 0x1f ;  /* 0x000000040d0d7c11 */ /* 0x000fe4000f8ff8ff */
[----:B------:R-:W-:Y:S02]  /*0350*/  LEA.HI R15, R14, UR4, RZ, 0x1f ;  /* 0x000000040e0f7c11 */ /* 0x000fe4000f8ff8ff */
[----:B------:R-:W-:Y:S01]  /*0360*/  LEA.HI R21, R16, UR4, RZ, 0x1f ;  /* 0x0000000410157c11 */ /* 0x000fe2000f8ff8ff */
[----:B------:R-:W-:Y:S01]  /*0370*/  IMAD R19, R12, 0x4, R13 ;  /* 0x000000040c137824 */ /* 0x000fe200078e020d */
[----:B------:R-:W-:Y:S01]  /*0380*/  LEA.HI R23, R18, UR4, RZ, 0x1f ;  /* 0x0000000412177c11 */ /* 0x000fe2000f8ff8ff */
[----:B------:R-:W-:Y:S01]  /*0390*/  IMAD R18, R12, 0x4, R15 ;  /* 0x000000040c127824 */ /* 0x000fe200078e020f */
[----:B------:R-:W-:Y:S01]  /*03a0*/  LOP3.LUT R16, R2, 0x1fc, RZ, 0xc0, !PT ;  /* 0x000001fc02107812 */ /* 0x000fe200078ec0ff */
[C---:B------:R-:W-:Y:S01]  /*03b0*/  IMAD R21, R12.reuse, 0x4, R21 ;  /* 0x000000040c157824 */ /* 0x040fe200078e0215 */
[----:B------:R-:W-:Y:S01]  /*03c0*/  LOP3.LUT R2, R17, 0x1c, R2, 0xf8, !PT ;  /* 0x0000001c11027812 */ /* 0x000fe200078ef802 */
[----:B------:R-:W-:-:S02]  /*03d0*/  IMAD R20, R12, 0x4, R23 ;  /* 0x000000040c147824 */ /* 0x000fc400078e0217 */
[----:B------:R-:W-:Y:S01]  /*03e0*/  VIADD R13, R22, UR4 ;  /* 0x00000004160d7c36 */ /* 0x000fe20008000000 */
[----:B------:R-:W-:Y:S02]  /*03f0*/  SHF.R.S32.HI R17, RZ, 0x1f, R2 ;  /* 0x0000001fff117819 */ /* 0x000fe40000011402 */
[----:B------:R-:W-:Y:S01]  /*0400*/  ISETP.GE.AND P0, PT, R2, 0x80, PT ;  /* 0x000000800200780c */ /* 0x000fe20003f06270 */
[----:B------:R-:W-:Y:S01]  /*0410*/  IMAD R13, R16, 0x4, R13 ;  /* 0x00000004100d7824 */ /* 0x000fe200078e020d */
[----:B------:R-:W-:Y:S01]  /*0420*/  LEA.HI R17, R17, R2, RZ, 0x5 ;  /* 0x0000000211117211 */ /* 0x000fe200078f28ff */
[----:B--2---:R-:W-:Y:S04]  /*0430*/  STS [R19], R4 ;  /* 0x0000000413007388 */ /* 0x004fe80000000800 */
[----:B------:R1:W-:Y:S04]  /*0440*/  STS [R18+0x80], R5 ;  /* 0x0000800512007388 */ /* 0x0003e80000000800 */
[----:B------:R2:W-:Y:S04]  /*0450*/  STS [R21+0x100], R6 ;  /* 0x0001000615007388 */ /* 0x0005e80000000800 */
[----:B------:R3:W-:Y:S01]  /*0460*/  STS [R20+0x180], R7 ;  /* 0x0001800714007388 */ /* 0x0007e20000000800 */
[----:B-1----:R-:W1:Y:S03]  /*0470*/  LDC.64 R4, c[0x0][0x218] ;  /* 0x00008600ff047b82 */ /* 0x002e660000000a00 */
[----:B----4-:R4:W-:Y:S01]  /*0480*/  STS [R19+0x40], R8 ;  /* 0x0000400813007388 */ /* 0x0109e20000000800 */
[C---:B--2---:R-:W-:Y:S01]  /*0490*/  IMAD.SHL.U32 R6, R17.reuse, 0x100, RZ ;  /* 0x0000010011067824 */ /* 0x044fe200078e00ff */
[----:B------:R-:W-:-:S02]  /*04a0*/  LOP3.LUT R17, R17, 0xffffffe0, RZ, 0xc0, !PT ;  /* 0xffffffe011117812 */ /* 0x000fc400078ec0ff */
[----:B------:R2:W-:Y:S02]  /*04b0*/  STS [R18+0xc0], R9 ;  /* 0x0000c00912007388 */ /* 0x0005e40000000800 */
[----:B---3--:R-:W-:Y:S02]  /*04c0*/  LOP3.LUT R7, R6, 0xffffe000, RZ, 0xc0, !PT ;  /* 0xffffe00006077812 */ /* 0x008fe400078ec0ff */
[----:B------:R-:W-:Y:S01]  /*04d0*/  STS [R21+0x140], R10 ;  /* 0x0001400a15007388 */ /* 0x000fe20000000800 */
[----:B------:R-:W-:Y:S02]  /*04e0*/  LOP3.LUT R6, R3, R0, RZ, 0xfc, !PT ;  /* 0x0000000003067212 */ /* 0x000fe400078efcff */
[----:B------:R-:W-:Y:S01]  /*04f0*/  LOP3.LUT R0, R3, 0x10, R0, 0xfe, !PT ;  /* 0x0000001003007812 */ /* 0x000fe200078efe00 */
[----:B------:R-:W-:Y:S01]  /*0500*/  STS [R20+0x1c0], R11 ;  /* 0x0001c00b14007388 */ /* 0x000fe20000000800 */
[----:B----4-:R-:W-:Y:S02]  /*0510*/  LOP3.LUT R8, R16, 0x200, RZ, 0xfc, !PT ;  /* 0x0000020010087812 */ /* 0x010fe400078efcff */
[----:B------:R-:W-:Y:S01]  /*0520*/  IADD3 R7, R7, R2, -R17 ;  /* 0x0000000207077210 */ /* 0x000fe20007ffe811 */
[----:B------:R-:W-:Y:S01]  /*0530*/  BAR.SYNC.DEFER_BLOCKING 0x0 ;  /* 0x0000000000007b1d */ /* 0x000fe20000010000 */
[----:B------:R-:W-:-:S02]  /*0540*/  ISETP.LT.AND P1, PT, R6, 0x100, !P0 ;  /* 0x000001000600780c */ /* 0x000fc40004721270 */
[----:B------:R-:W-:Y:S01]  /*0550*/  ISETP.LT.AND P0, PT, R0, 0x100, !P0 ;  /* 0x000001000000780c */ /* 0x000fe20004701270 */
[----:B------:R-:W-:Y:S01]  /*0560*/  IMAD R3, R6, 0x20, R7 ;  /* 0x0000002006037824 */ /* 0x000fe200078e0207 */
[----:B------:R-:W-:-:S03]  /*0570*/  SHF.R.U32.HI R8, RZ, 0x1, R8 ;  /* 0x00000001ff087819 */ /* 0x000fc60000011608 */
[----:B-1----:R-:W-:Y:S01]  /*0580*/  IMAD.WIDE R2, R3, 0x4, R4 ;  /* 0x0000000403027825 */ /* 0x002fe200078e0204 */
[----:B------:R-:W-:-:S05]  /*0590*/  LOP3.LUT R8, R8, 0x1f0, RZ, 0xc0, !PT ;  /* 0x000001f008087812 */ /* 0x000fca00078ec0ff */
[----:B--2---:R-:W-:-:S04]  /*05a0*/  VIADD R9, R8, UR4 ;  /* 0x0000000408097c36 */ /* 0x004fc80008000000 */
[----:B------:R-:W-:Y:S01]  /*05b0*/  IMAD R9, R16, 0x4, R9 ;  /* 0x0000000410097824 */ /* 0x000fe200078e0209 */
[----:B------:R-:W1:Y:S04]  /*05c0*/  LDS.128 R12, [R13] ;  /* 0x000000000d0c7984 */ /* 0x000e680000000c00 */
[----:B-1----:R1:W-:Y:S01]  /*05d0*/  @P1 STG.E.128 desc[UR6][R2.64], R12 ;  /* 0x0000000c02001986 */ /* 0x0023e2000c101d06 */
[----:B------:R-:W-:Y:S05]  /*05e0*/  @!P0 EXIT ;  /* 0x000000000000894d */ /* 0x000fea0003800000 */
[----:B------:R-:W0:Y:S01]  /*05f0*/  LDS.128 R8, [R9+0x800] ;  /* 0x0008000009087984 */ /* 0x000e220000000c00 */
[----:B------:R-:W-:-:S04]  /*0600*/  IMAD R7, R0, 0x20, R7 ;  /* 0x0000002000077824 */ /* 0x000fc800078e0207 */
[----:B------:R-:W-:-:S05]  /*0610*/  IMAD.WIDE R4, R7, 0x4, R4 ;  /* 0x0000000407047825 */ /* 0x000fca00078e0204 */
[----:B0-----:R-:W-:Y:S01]  /*0620*/  STG.E.128 desc[UR6][R4.64], R8 ;  /* 0x0000000804007986 */ /* 0x001fe2000c101d06 */
[----:B------:R-:W-:Y:S05]  /*0630*/  EXIT ;  /* 0x000000000000794d */ /* 0x000fea0003800000 */
.L_x_0:
[----:B------:R-:W-:-:S00]  /*0640*/  BRA `(.L_x_0) ;  /* 0xfffffffc00fc7947 */ /* 0x000fc0000383ffff */
[----:B------:R-:W-:-:S00]  /*0650*/  NOP ;  /* 0x0000000000007918 */ /* 0x000fc00000000000 */
        /* <DEDUP_REMOVED lines=10> */
.L_x_1:


//--------------------- .nv.shared.triton_poi_fused_convolution_20 --------------------------
	.section	.nv.shared.triton_poi_fused_convolution_20,"aw",@nobits
	.sectionflags	@""
	.align	16
	.zero		1024


//--------------------- .nv.constant0.triton_poi_fused_convolution_20 --------------------------
	.section	.nv.constant0.triton_poi_fused_convolution_20,"a",@progbits
	.sectionflags	@""
	.align	4
.nv.constant0.triton_poi_fused_convolution_20:
	.zero		552
